//
// Generated by NVIDIA NVVM Compiler
//
// Compiler Build ID: CL-36424714
// Cuda compilation tools, release 13.0, V13.0.88
// Based on NVVM 20.0.0
//

.version 9.0
.target sm_100
.address_size 64

	// .globl	_Z17bitonic_sort_stepPfii

.visible .entry _Z17bitonic_sort_stepPfii(
	.param .u64 .ptr .align 1 _Z17bitonic_sort_stepPfii_param_0,
	.param .u32 _Z17bitonic_sort_stepPfii_param_1,
	.param .u32 _Z17bitonic_sort_stepPfii_param_2
)
{
	.reg .pred 	%p<5>;
	.reg .b32 	%r<9>;
	.reg .b32 	%f<5>;
	.reg .b64 	%rd<11>;

	ld.param.u64 	%rd6, [_Z17bitonic_sort_stepPfii_param_0];
	ld.param.u32 	%r4, [_Z17bitonic_sort_stepPfii_param_1];
	ld.param.u32 	%r3, [_Z17bitonic_sort_stepPfii_param_2];
	cvta.to.global.u64 	%rd1, %rd6;
	mov.u32 	%r5, %tid.x;
	mov.u32 	%r6, %ntid.x;
	mov.u32 	%r7, %ctaid.x;
	mad.lo.s32 	%r1, %r6, %r7, %r5;
	xor.b32  	%r2, %r4, %r1;
	setp.le.u32 	%p1, %r2, %r1;
	@%p1 bra 	$L__BB0_6;
	and.b32  	%r8, %r3, %r1;
	setp.ne.s32 	%p2, %r8, 0;
	@%p2 bra 	$L__BB0_4;
	mul.wide.u32 	%rd9, %r1, 4;
	add.s64 	%rd2, %rd1, %rd9;
	ld.global.f32 	%f1, [%rd2];
	mul.wide.u32 	%rd10, %r2, 4;
	add.s64 	%rd3, %rd1, %rd10;
	ld.global.f32 	%f2, [%rd3];
	setp.leu.f32 	%p4, %f1, %f2;
	@%p4 bra 	$L__BB0_6;
	st.global.f32 	[%rd2], %f2;
	st.global.f32 	[%rd3], %f1;
	bra.uni 	$L__BB0_6;
$L__BB0_4:
	mul.wide.u32 	%rd7, %r1, 4;
	add.s64 	%rd4, %rd1, %rd7;
	ld.global.f32 	%f3, [%rd4];
	mul.wide.u32 	%rd8, %r2, 4;
	add.s64 	%rd5, %rd1, %rd8;
	ld.global.f32 	%f4, [%rd5];
	setp.geu.f32 	%p3, %f3, %f4;
	@%p3 bra 	$L__BB0_6;
	st.global.f32 	[%rd4], %f4;
	st.global.f32 	[%rd5], %f3;
$L__BB0_6:
	ret;

}
	// .globl	_Z31bitonic_sort_step_with_followerPfPiii
.visible .entry _Z31bitonic_sort_step_with_followerPfPiii(
	.param .u64 .ptr .align 1 _Z31bitonic_sort_step_with_followerPfPiii_param_0,
	.param .u64 .ptr .align 1 _Z31bitonic_sort_step_with_followerPfPiii_param_1,
	.param .u32 _Z31bitonic_sort_step_with_followerPfPiii_param_2,
	.param .u32 _Z31bitonic_sort_step_with_followerPfPiii_param_3
)
{
	.reg .pred 	%p<5>;
	.reg .b32 	%r<13>;
	.reg .b32 	%f<5>;
	.reg .b64 	%rd<21>;

	ld.param.u64 	%rd7, [_Z31bitonic_sort_step_with_followerPfPiii_param_0];
	ld.param.u64 	%rd8, [_Z31bitonic_sort_step_with_followerPfPiii_param_1];
	ld.param.u32 	%r4, [_Z31bitonic_sort_step_with_followerPfPiii_param_2];
	ld.param.u32 	%r3, [_Z31bitonic_sort_step_with_followerPfPiii_param_3];
	cvta.to.global.u64 	%rd1, %rd8;
	cvta.to.global.u64 	%rd2, %rd7;
	mov.u32 	%r5, %tid.x;
	mov.u32 	%r6, %ntid.x;
	mov.u32 	%r7, %ctaid.x;
	mad.lo.s32 	%r1, %r6, %r7, %r5;
	xor.b32  	%r2, %r4, %r1;
	setp.le.u32 	%p1, %r2, %r1;
	@%p1 bra 	$L__BB1_6;
	and.b32  	%r8, %r3, %r1;
	setp.ne.s32 	%p2, %r8, 0;
	@%p2 bra 	$L__BB1_4;
	mul.wide.u32 	%rd15, %r1, 4;
	add.s64 	%rd3, %rd2, %rd15;
	ld.global.f32 	%f1, [%rd3];
	mul.wide.u32 	%rd16, %r2, 4;
	add.s64 	%rd4, %rd2, %rd16;
	ld.global.f32 	%f2, [%rd4];
	setp.leu.f32 	%p4, %f1, %f2;
	@%p4 bra 	$L__BB1_6;
	add.s64 	%rd18, %rd1, %rd15;
	ld.global.u32 	%r11, [%rd18];
	st.global.f32 	[%rd3], %f2;
	st.global.f32 	[%rd4], %f1;
	add.s64 	%rd20, %rd1, %rd16;
	ld.global.u32 	%r12, [%rd20];
	st.global.u32 	[%rd18], %r12;
	st.global.u32 	[%rd20], %r11;
	bra.uni 	$L__BB1_6;
$L__BB1_4:
	mul.wide.u32 	%rd9, %r1, 4;
	add.s64 	%rd5, %rd2, %rd9;
	ld.global.f32 	%f3, [%rd5];
	mul.wide.u32 	%rd10, %r2, 4;
	add.s64 	%rd6, %rd2, %rd10;
	ld.global.f32 	%f4, [%rd6];
	setp.geu.f32 	%p3, %f3, %f4;
	@%p3 bra 	$L__BB1_6;
	add.s64 	%rd12, %rd1, %rd9;
	ld.global.u32 	%r9, [%rd12];
	st.global.f32 	[%rd5], %f4;
	st.global.f32 	[%rd6], %f3;
	add.s64 	%rd14, %rd1, %rd10;
	ld.global.u32 	%r10, [%rd14];
	st.global.u32 	[%rd12], %r10;
	st.global.u32 	[%rd14], %r9;
$L__BB1_6:
	ret;

}
	// .globl	_Z11max_paddingPfi
.visible .entry _Z11max_paddingPfi(
	.param .u64 .ptr .align 1 _Z11max_paddingPfi_param_0,
	.param .u32 _Z11max_paddingPfi_param_1
)
{
	.reg .pred 	%p<2>;
	.reg .b32 	%r<7>;
	.reg .b64 	%rd<5>;

	ld.param.u64 	%rd1, [_Z11max_paddingPfi_param_0];
	ld.param.u32 	%r2, [_Z11max_paddingPfi_param_1];
	mov.u32 	%r3, %tid.x;
	mov.u32 	%r4, %ntid.x;
	mov.u32 	%r5, %ctaid.x;
	mad.lo.s32 	%r1, %r4, %r5, %r3;
	setp.lt.u32 	%p1, %r1, %r2;
	@%p1 bra 	$L__BB2_2;
	cvta.to.global.u64 	%rd2, %rd1;
	mul.wide.u32 	%rd3, %r1, 4;
	add.s64 	%rd4, %rd2, %rd3;
	mov.b32 	%r6, 2139095039;
	st.global.u32 	[%rd4], %r6;
$L__BB2_2:
	ret;

}


// ===== COMPILED SASS (sm_100) =====

	.target	sm_100

	.elftype	@"ET_EXEC"


//--------------------- .note.nv.tkinfo           --------------------------
	.section	.note.nv.tkinfo,"",@"SHT_NOTE"
	.sectionflags	@"SHF_NOTE_NV_TKINFO"
	.tkinfo
        /*0018*/ 	.word	0x00000002
        /*0030*/ 	.string	""
        /*0030*/ 	.string	"ptxas"
        /*0030*/ 	.string	"Cuda compilation tools, release 13.0, V13.0.88"
        /*0030*/ 	.string	"Build cuda_13.0.r13.0/compiler.36424714_0"
        /*0030*/ 	.string	"-arch sm_100 -m 64 "



//--------------------- .note.nv.cuinfo           --------------------------
	.section	.note.nv.cuinfo,"",@"SHT_NOTE"
	.sectionflags	@"SHF_NOTE_NV_CUINFO"
        /*0018*/ 	.short	0x0002
        /*001a*/ 	.short	0x0064
        /*001c*/ 	.short	0x0082
	.zero		2


//--------------------- .nv.info                  --------------------------
	.section	.nv.info,"",@"SHT_CUDA_INFO"
	.align	4


	//----- nvinfo : EIATTR_REGCOUNT
	.align		4
        /*0000*/ 	.byte	0x04, 0x2f
        /*0002*/ 	.short	(.L_1 - .L_0)
	.align		4
.L_0:
        /*0004*/ 	.word	index@(_Z17bitonic_sort_stepPfii)
        /*0008*/ 	.word	0x0000000c


	//----- nvinfo : EIATTR_FRAME_SIZE
	.align		4
.L_1:
        /*000c*/ 	.byte	0x04, 0x11
        /*000e*/ 	.short	(.L_3 - .L_2)
	.align		4
.L_2:
        /*0010*/ 	.word	index@(_Z17bitonic_sort_stepPfii)
        /*0014*/ 	.word	0x00000000


	//----- nvinfo : EIATTR_REGCOUNT
	.align		4
.L_3:
        /*0018*/ 	.byte	0x04, 0x2f
        /*001a*/ 	.short	(.L_5 - .L_4)
	.align		4
.L_4:
        /*001c*/ 	.word	index@(_Z31bitonic_sort_step_with_followerPfPiii)
        /*0020*/ 	.word	0x00000012


	//----- nvinfo : EIATTR_FRAME_SIZE
	.align		4
.L_5:
        /*0024*/ 	.byte	0x04, 0x11
        /*0026*/ 	.short	(.L_7 - .L_6)
	.align		4
.L_6:
        /*0028*/ 	.word	index@(_Z31bitonic_sort_step_with_followerPfPiii)
        /*002c*/ 	.word	0x00000000


	//----- nvinfo : EIATTR_REGCOUNT
	.align		4
.L_7:
        /*0030*/ 	.byte	0x04, 0x2f
        /*0032*/ 	.short	(.L_9 - .L_8)
	.align		4
.L_8:
        /*0034*/ 	.word	index@(_Z11max_paddingPfi)
        /*0038*/ 	.word	0x0000000a


	//----- nvinfo : EIATTR_FRAME_SIZE
	.align		4
.L_9:
        /*003c*/ 	.byte	0x04, 0x11
        /*003e*/ 	.short	(.L_11 - .L_10)
	.align		4
.L_10:
        /*0040*/ 	.word	index@(_Z11max_paddingPfi)
        /*0044*/ 	.word	0x00000000


	//----- nvinfo : EIATTR_MIN_STACK_SIZE
	.align		4
.L_11:
        /*0048*/ 	.byte	0x04, 0x12
        /*004a*/ 	.short	(.L_13 - .L_12)
	.align		4
.L_12:
        /*004c*/ 	.word	index@(_Z11max_paddingPfi)
        /*0050*/ 	.word	0x00000000


	//----- nvinfo : EIATTR_MIN_STACK_SIZE
	.align		4
.L_13:
        /*0054*/ 	.byte	0x04, 0x12
        /*0056*/ 	.short	(.L_15 - .L_14)
	.align		4
.L_14:
        /*0058*/ 	.word	index@(_Z31bitonic_sort_step_with_followerPfPiii)
        /*005c*/ 	.word	0x00000000


	//----- nvinfo : EIATTR_MIN_STACK_SIZE
	.align		4
.L_15:
        /*0060*/ 	.byte	0x04, 0x12
        /*0062*/ 	.short	(.L_17 - .L_16)
	.align		4
.L_16:
        /*0064*/ 	.word	index@(_Z17bitonic_sort_stepPfii)
        /*0068*/ 	.word	0x00000000
.L_17:


//--------------------- .nv.compat                --------------------------
	.section	.nv.compat,"",@"SHT_CUDA_COMPAT_INFO"
	.align	4
        /*0000*/ 	.byte	0x02, 0x09, 0x00, 0x00, 0x02, 0x02, 0x01, 0x00, 0x02, 0x05, 0x05, 0x00, 0x03, 0x07, 0x01, 0x01
        /*0010*/ 	.byte	0x02, 0x03, 0x00, 0x00, 0x02, 0x06, 0x01, 0x00, 0x04, 0x0b, 0x08, 0x00, 0x09, 0x00, 0x00, 0x00
        /*0020*/ 	.byte	0x00, 0x00, 0x00, 0x00


//--------------------- .nv.info._Z11max_paddingPfi --------------------------
	.section	.nv.info._Z11max_paddingPfi,"",@"SHT_CUDA_INFO"
	.sectionflags	@""
	.align	4


	//----- nvinfo : EIATTR_CUDA_API_VERSION
	.align		4
        /*0000*/ 	.byte	0x04, 0x37
        /*0002*/ 	.short	(.L_19 - .L_18)
.L_18:
        /*0004*/ 	.word	0x00000082


	//----- nvinfo : EIATTR_KPARAM_INFO
	.align		4
.L_19:
        /*0008*/ 	.byte	0x04, 0x17
        /*000a*/ 	.short	(.L_21 - .L_20)
.L_20:
        /*000c*/ 	.word	0x00000000
        /*0010*/ 	.short	0x0001
        /*0012*/ 	.short	0x0008
        /*0014*/ 	.byte	0x00, 0xf0, 0x11, 0x00


	//----- nvinfo : EIATTR_KPARAM_INFO
	.align		4
.L_21:
        /*0018*/ 	.byte	0x04, 0x17
        /*001a*/ 	.short	(.L_23 - .L_22)
.L_22:
        /*001c*/ 	.word	0x00000000
        /*0020*/ 	.short	0x0000
        /*0022*/ 	.short	0x0000
        /*0024*/ 	.byte	0x00, 0xf5, 0x21, 0x00


	//----- nvinfo : EIATTR_SPARSE_MMA_MASK
	.align		4
.L_23:
        /*0028*/ 	.byte	0x03, 0x50
        /*002a*/ 	.short	0x0000


	//----- nvinfo : EIATTR_MAXREG_COUNT
	.align		4
        /*002c*/ 	.byte	0x03, 0x1b
        /*002e*/ 	.short	0x00ff


	//----- nvinfo : EIATTR_MERCURY_ISA_VERSION
	.align		4
        /*0030*/ 	.byte	0x03, 0x5f
        /*0032*/ 	.short	0x0101


	//----- nvinfo : EIATTR_VRC_CTA_INIT_COUNT
	.align		4
        /*0034*/ 	.byte	0x02, 0x4a
	.zero		1
	.zero		1


	//----- nvinfo : EIATTR_EXIT_INSTR_OFFSETS
	.align		4
        /*0038*/ 	.byte	0x04, 0x1c
        /*003a*/ 	.short	(.L_25 - .L_24)


	//   ....[0]....
.L_24:
        /*003c*/ 	.word	0x00000070


	//   ....[1]....
        /*0040*/ 	.word	0x000000d0


	//----- nvinfo : EIATTR_CBANK_PARAM_SIZE
	.align		4
.L_25:
        /*0044*/ 	.byte	0x03, 0x19
        /*0046*/ 	.short	0x000c


	//----- nvinfo : EIATTR_PARAM_CBANK
	.align		4
        /*0048*/ 	.byte	0x04, 0x0a
        /*004a*/ 	.short	(.L_27 - .L_26)
	.align		4
.L_26:
        /*004c*/ 	.word	index@(.nv.constant0._Z11max_paddingPfi)
        /*0050*/ 	.short	0x0380
        /*0052*/ 	.short	0x000c


	//----- nvinfo : EIATTR_SW_WAR
	.align		4
.L_27:
        /*0054*/ 	.byte	0x04, 0x36
        /*0056*/ 	.short	(.L_29 - .L_28)
.L_28:
        /*0058*/ 	.word	0x00000008
.L_29:


//--------------------- .nv.info._Z31bitonic_sort_step_with_followerPfPiii --------------------------
	.section	.nv.info._Z31bitonic_sort_step_with_followerPfPiii,"",@"SHT_CUDA_INFO"
	.sectionflags	@""
	.align	4


	//----- nvinfo : EIATTR_CUDA_API_VERSION
	.align		4
        /*0000*/ 	.byte	0x04, 0x37
        /*0002*/ 	.short	(.L_31 - .L_30)
.L_30:
        /*0004*/ 	.word	0x00000082


	//----- nvinfo : EIATTR_KPARAM_INFO
	.align		4
.L_31:
        /*0008*/ 	.byte	0x04, 0x17
        /*000a*/ 	.short	(.L_33 - .L_32)
.L_32:
        /*000c*/ 	.word	0x00000000
        /*0010*/ 	.short	0x0003
        /*0012*/ 	.short	0x0014
        /*0014*/ 	.byte	0x00, 0xf0, 0x11, 0x00


	//----- nvinfo : EIATTR_KPARAM_INFO
	.align		4
.L_33:
        /*0018*/ 	.byte	0x04, 0x17
        /*001a*/ 	.short	(.L_35 - .L_34)
.L_34:
        /*001c*/ 	.word	0x00000000
        /*0020*/ 	.short	0x0002
        /*0022*/ 	.short	0x0010
        /*0024*/ 	.byte	0x00, 0xf0, 0x11, 0x00


	//----- nvinfo : EIATTR_KPARAM_INFO
	.align		4
.L_35:
        /*0028*/ 	.byte	0x04, 0x17
        /*002a*/ 	.short	(.L_37 - .L_36)
.L_36:
        /*002c*/ 	.word	0x00000000
        /*0030*/ 	.short	0x0001
        /*0032*/ 	.short	0x0008
        /*0034*/ 	.byte	0x00, 0xf5, 0x21, 0x00


	//----- nvinfo : EIATTR_KPARAM_INFO
	.align		4
.L_37:
        /*0038*/ 	.byte	0x04, 0x17
        /*003a*/ 	.short	(.L_39 - .L_38)
.L_38:
        /*003c*/ 	.word	0x00000000
        /*0040*/ 	.short	0x0000
        /*0042*/ 	.short	0x0000
        /*0044*/ 	.byte	0x00, 0xf5, 0x21, 0x00


	//----- nvinfo : EIATTR_SPARSE_MMA_MASK
	.align		4
.L_39:
        /*0048*/ 	.byte	0x03, 0x50
        /*004a*/ 	.short	0x0000


	//----- nvinfo : EIATTR_MAXREG_COUNT
	.align		4
        /*004c*/ 	.byte	0x03, 0x1b
        /*004e*/ 	.short	0x00ff


	//----- nvinfo : EIATTR_MERCURY_ISA_VERSION
	.align		4
        /*0050*/ 	.byte	0x03, 0x5f
        /*0052*/ 	.short	0x0101


	//----- nvinfo : EIATTR_VRC_CTA_INIT_COUNT
	.align		4
        /*0054*/ 	.byte	0x02, 0x4a
	.zero		1
	.zero		1


	//----- nvinfo : EIATTR_EXIT_INSTR_OFFSETS
	.align		4
        /*0058*/ 	.byte	0x04, 0x1c
        /*005a*/ 	.short	(.L_41 - .L_40)


	//   ....[0]....
.L_40:
        /*005c*/ 	.word	0x00000080


	//   ....[1]....
        /*0060*/ 	.word	0x00000130


	//   ....[2]....
        /*0064*/ 	.word	0x000001d0


	//   ....[3]....
        /*0068*/ 	.word	0x00000240


	//   ....[4]....
        /*006c*/ 	.word	0x000002e0


	//----- nvinfo : EIATTR_CRS_STACK_SIZE
	.align		4
.L_41:
        /*0070*/ 	.byte	0x04, 0x1e
        /*0072*/ 	.short	(.L_43 - .L_42)
.L_42:
        /*0074*/ 	.word	0x00000000


	//----- nvinfo : EIATTR_CBANK_PARAM_SIZE
	.align		4
.L_43:
        /*0078*/ 	.byte	0x03, 0x19
        /*007a*/ 	.short	0x0018


	//----- nvinfo : EIATTR_PARAM_CBANK
	.align		4
        /*007c*/ 	.byte	0x04, 0x0a
        /*007e*/ 	.short	(.L_45 - .L_44)
	.align		4
.L_44:
        /*0080*/ 	.word	index@(.nv.constant0._Z31bitonic_sort_step_with_followerPfPiii)
        /*0084*/ 	.short	0x0380
        /*0086*/ 	.short	0x0018


	//----- nvinfo : EIATTR_SW_WAR
	.align		4
.L_45:
        /*0088*/ 	.byte	0x04, 0x36
        /*008a*/ 	.short	(.L_47 - .L_46)
.L_46:
        /*008c*/ 	.word	0x00000008
.L_47:


//--------------------- .nv.info._Z17bitonic_sort_stepPfii --------------------------
	.section	.nv.info._Z17bitonic_sort_stepPfii,"",@"SHT_CUDA_INFO"
	.sectionflags	@""
	.align	4


	//----- nvinfo : EIATTR_CUDA_API_VERSION
	.align		4
        /*0000*/ 	.byte	0x04, 0x37
        /*0002*/ 	.short	(.L_49 - .L_48)
.L_48:
        /*0004*/ 	.word	0x00000082


	//----- nvinfo : EIATTR_KPARAM_INFO
	.align		4
.L_49:
        /*0008*/ 	.byte	0x04, 0x17
        /*000a*/ 	.short	(.L_51 - .L_50)
.L_50:
        /*000c*/ 	.word	0x00000000
        /*0010*/ 	.short	0x0002
        /*0012*/ 	.short	0x000c
        /*0014*/ 	.byte	0x00, 0xf0, 0x11, 0x00


	//----- nvinfo : EIATTR_KPARAM_INFO
	.align		4
.L_51:
        /*0018*/ 	.byte	0x04, 0x17
        /*001a*/ 	.short	(.L_53 - .L_52)
.L_52:
        /*001c*/ 	.word	0x00000000
        /*0020*/ 	.short	0x0001
        /*0022*/ 	.short	0x0008
        /*0024*/ 	.byte	0x00, 0xf0, 0x11, 0x00


	//----- nvinfo : EIATTR_KPARAM_INFO
	.align		4
.L_53:
        /*0028*/ 	.byte	0x04, 0x17
        /*002a*/ 	.short	(.L_55 - .L_54)
.L_54:
        /*002c*/ 	.word	0x00000000
        /*0030*/ 	.short	0x0000
        /*0032*/ 	.short	0x0000
        /*0034*/ 	.byte	0x00, 0xf5, 0x21, 0x00


	//----- nvinfo : EIATTR_SPARSE_MMA_MASK
	.align		4
.L_55:
        /*0038*/ 	.byte	0x03, 0x50
        /*003a*/ 	.short	0x0000


	//----- nvinfo : EIATTR_MAXREG_COUNT
	.align		4
        /*003c*/ 	.byte	0x03, 0x1b
        /*003e*/ 	.short	0x00ff


	//----- nvinfo : EIATTR_MERCURY_ISA_VERSION
	.align		4
        /*0040*/ 	.byte	0x03, 0x5f
        /*0042*/ 	.short	0x0101


	//----- nvinfo : EIATTR_VRC_CTA_INIT_COUNT
	.align		4
        /*0044*/ 	.byte	0x02, 0x4a
	.zero		1
	.zero		1


	//----- nvinfo : EIATTR_EXIT_INSTR_OFFSETS
	.align		4
        /*0048*/ 	.byte	0x04, 0x1c
        /*004a*/ 	.short	(.L_57 - .L_56)


	//   ....[0]....
.L_56:
        /*004c*/ 	.word	0x00000080


	//   ....[1]....
        /*0050*/ 	.word	0x00000130


	//   ....[2]....
        /*0054*/ 	.word	0x00000160


	//   ....[3]....
        /*0058*/ 	.word	0x000001d0


	//   ....[4]....
        /*005c*/ 	.word	0x00000200


	//----- nvinfo : EIATTR_CRS_STACK_SIZE
	.align		4
.L_57:
        /*0060*/ 	.byte	0x04, 0x1e
        /*0062*/ 	.short	(.L_59 - .L_58)
.L_58:
        /*0064*/ 	.word	0x00000000


	//----- nvinfo : EIATTR_CBANK_PARAM_SIZE
	.align		4
.L_59:
        /*0068*/ 	.byte	0x03, 0x19
        /*006a*/ 	.short	0x0010


	//----- nvinfo : EIATTR_PARAM_CBANK
	.align		4
        /*006c*/ 	.byte	0x04, 0x0a
        /*006e*/ 	.short	(.L_61 - .L_60)
	.align		4
.L_60:
        /*0070*/ 	.word	index@(.nv.constant0._Z17bitonic_sort_stepPfii)
        /*0074*/ 	.short	0x0380
        /*0076*/ 	.short	0x0010


	//----- nvinfo : EIATTR_SW_WAR
	.align		4
.L_61:
        /*0078*/ 	.byte	0x04, 0x36
        /*007a*/ 	.short	(.L_63 - .L_62)
.L_62:
        /*007c*/ 	.word	0x00000008
.L_63:


//--------------------- .nv.callgraph             --------------------------
	.section	.nv.callgraph,"",@"SHT_CUDA_CALLGRAPH"
	.align	4
	.sectionentsize	8
	.align		4
        /*0000*/ 	.word	0x00000000
	.align		4
        /*0004*/ 	.word	0xffffffff
	.align		4
        /*0008*/ 	.word	0x00000000
	.align		4
        /*000c*/ 	.word	0xfffffffe
	.align		4
        /*0010*/ 	.word	0x00000000
	.align		4
        /*0014*/ 	.word	0xfffffffd
	.align		4
        /*0018*/ 	.word	0x00000000
	.align		4
        /*001c*/ 	.word	0xfffffffc


//--------------------- .text._Z11max_paddingPfi  --------------------------
	.section	.text._Z11max_paddingPfi,"ax",@progbits
	.align	128
        .global         _Z11max_paddingPfi
        .type           _Z11max_paddingPfi,@function
        .size           _Z11max_paddingPfi,(.L_x_5 - _Z11max_paddingPfi)
        .other          _Z11max_paddingPfi,@"STO_CUDA_ENTRY STV_DEFAULT"
_Z11max_paddingPfi:
.text._Z11max_paddingPfi:
[----:B------:R-:W-:Y:S01]  /*0000*/  LDC R1, c[0x0][0x37c] ;  /* 0x0000df00ff017b82 */ /* 0x000fe20000000800 */
[----:B------:R-:W0:Y:S01]  /*0010*/  S2R R5, SR_TID.X ;  /* 0x0000000000057919 */ /* 0x000e220000002100 */
[----:B------:R-:W0:Y:S01]  /*0020*/  LDCU UR4, c[0x0][0x360] ;  /* 0x00006c00ff0477ac */ /* 0x000e220008000800 */
[----:B------:R-:W0:Y:S01]  /*0030*/  S2R R0, SR_CTAID.X ;  /* 0x0000000000007919 */ /* 0x000e220000002500 */
[----:B------:R-:W1:Y:S01]  /*0040*/  LDCU UR5, c[0x0][0x388] ;  /* 0x00007100ff0577ac */ /* 0x000e620008000800 */
[----:B0-----:R-:W-:-:S05]  /*0050*/  IMAD R5, R0, UR4, R5 ;  /* 0x0000000400057c24 */ /* 0x001fca000f8e0205 */
[----:B-1----:R-:W-:-:S13]  /*0060*/  ISETP.GE.U32.AND P0, PT, R5, UR5, PT ;  /* 0x0000000505007c0c */ /* 0x002fda000bf06070 */
[----:B------:R-:W-:Y:S05]  /*0070*/  @!P0 EXIT ;  /* 0x000000000000894d */ /* 0x000fea0003800000 */
[----:B------:R-:W0:Y:S01]  /*0080*/  LDC.64 R2, c[0x0][0x380] ;  /* 0x0000e000ff027b82 */ /* 0x000e220000000a00 */
[----:B------:R-:W1:Y:S01]  /*0090*/  LDCU.64 UR4, c[0x0][0x358] ;  /* 0x00006b00ff0477ac */ /* 0x000e620008000a00 */
[----:B------:R-:W-:Y:S01]  /*00a0*/  MOV R7, 0x7f7fffff ;  /* 0x7f7fffff00077802 */ /* 0x000fe20000000f00 */
[----:B0-----:R-:W-:-:S05]  /*00b0*/  IMAD.WIDE.U32 R2, R5, 0x4, R2 ;  /* 0x0000000405027825 */ /* 0x001fca00078e0002 */
[----:B-1----:R-:W-:Y:S01]  /*00c0*/  STG.E desc[UR4][R2.64], R7 ;  /* 0x0000000702007986 */ /* 0x002fe2000c101904 */
[----:B------:R-:W-:Y:S05]  /*00d0*/  EXIT ;  /* 0x000000000000794d */ /* 0x000fea0003800000 */
.L_x_0:
[----:B------:R-:W-:-:S00]  /*00e0*/  BRA `(.L_x_0) ;  /* 0xfffffffc00fc7947 */ /* 0x000fc0000383ffff */
[----:B------:R-:W-:-:S00]  /*00f0*/  NOP ;  /* 0x0000000000007918 */ /* 0x000fc00000000000 */
        /* <DEDUP_REMOVED lines=8> */
.L_x_5:


//--------------------- .text._Z31bitonic_sort_step_with_followerPfPiii --------------------------
	.section	.text._Z31bitonic_sort_step_with_followerPfPiii,"ax",@progbits
	.align	128
        .global         _Z31bitonic_sort_step_with_followerPfPiii
        .type           _Z31bitonic_sort_step_with_followerPfPiii,@function
        .size           _Z31bitonic_sort_step_with_followerPfPiii,(.L_x_6 - _Z31bitonic_sort_step_with_followerPfPiii)
        .other          _Z31bitonic_sort_step_with_followerPfPiii,@"STO_CUDA_ENTRY STV_DEFAULT"
_Z31bitonic_sort_step_with_followerPfPiii:
.text._Z31bitonic_sort_step_with_followerPfPiii:
[----:B------:R-:W-:Y:S01]  /*0000*/  LDC R1, c[0x0][0x37c] ;  /* 0x0000df00ff017b82 */ /* 0x000fe20000000800 */
[----:B------:R-:W0:Y:S01]  /*0010*/  S2R R11, SR_TID.X ;  /* 0x00000000000b7919 */ /* 0x000e220000002100 */
[----:B------:R-:W0:Y:S01]  /*0020*/  LDCU UR4, c[0x0][0x360] ;  /* 0x00006c00ff0477ac */ /* 0x000e220008000800 */
[----:B------:R-:W0:Y:S01]  /*0030*/  S2R R0, SR_CTAID.X ;  /* 0x0000000000007919 */ /* 0x000e220000002500 */
[----:B------:R-:W1:Y:S01]  /*0040*/  LDCU UR5, c[0x0][0x390] ;  /* 0x00007200ff0577ac */ /* 0x000e620008000800 */
[----:B0-----:R-:W-:-:S05]  /*0050*/  IMAD R11, R0, UR4, R11 ;  /* 0x00000004000b7c24 */ /* 0x001fca000f8e020b */
[----:B-1----:R-:W-:-:S04]  /*0060*/  LOP3.LUT R13, R11, UR5, RZ, 0x3c, !PT ;  /* 0x000000050b0d7c12 */ /* 0x002fc8000f8e3cff */
[----:B------:R-:W-:-:S13]  /*0070*/  ISETP.GT.U32.AND P0, PT, R13, R11, PT ;  /* 0x0000000b0d00720c */ /* 0x000fda0003f04070 */
[----:B------:R-:W-:Y:S05]  /*0080*/  @!P0 EXIT ;  /* 0x000000000000894d */ /* 0x000fea0003800000 */
[----:B------:R-:W0:Y:S02]  /*0090*/  LDCU UR4, c[0x0][0x394] ;  /* 0x00007280ff0477ac */ /* 0x000e240008000800 */
[----:B0-----:R-:W-:Y:S01]  /*00a0*/  LOP3.LUT P0, RZ, R11, UR4, RZ, 0xc0, !PT ;  /* 0x000000040bff7c12 */ /* 0x001fe2000f80c0ff */
[----:B------:R-:W0:-:S12]  /*00b0*/  LDCU.64 UR4, c[0x0][0x358] ;  /* 0x00006b00ff0477ac */ /* 0x000e180008000a00 */
[----:B------:R-:W-:Y:S05]  /*00c0*/  @P0 BRA `(.L_x_1) ;  /* 0x0000000000440947 */ /* 0x000fea0003800000 */
[----:B------:R-:W1:Y:S02]  /*00d0*/  LDC.64 R4, c[0x0][0x380] ;  /* 0x0000e000ff047b82 */ /* 0x000e640000000a00 */
[----:B-1----:R-:W-:-:S04]  /*00e0*/  IMAD.WIDE.U32 R2, R11, 0x4, R4 ;  /* 0x000000040b027825 */ /* 0x002fc800078e0004 */
[----:B------:R-:W-:Y:S01]  /*00f0*/  IMAD.WIDE.U32 R4, R13, 0x4, R4 ;  /* 0x000000040d047825 */ /* 0x000fe200078e0004 */
[----:B0-----:R-:W2:Y:S04]  /*0100*/  LDG.E R15, desc[UR4][R2.64] ;  /* 0x00000004020f7981 */ /* 0x001ea8000c1e1900 */
[----:B------:R-:W2:Y:S02]  /*0110*/  LDG.E R0, desc[UR4][R4.64] ;  /* 0x0000000404007981 */ /* 0x000ea4000c1e1900 */
[----:B--2---:R-:W-:-:S13]  /*0120*/  FSETP.GT.AND P0, PT, R15, R0, PT ;  /* 0x000000000f00720b */ /* 0x004fda0003f04000 */
[----:B------:R-:W-:Y:S05]  /*0130*/  @!P0 EXIT ;  /* 0x000000000000894d */ /* 0x000fea0003800000 */
[----:B------:R-:W0:Y:S02]  /*0140*/  LDC.64 R8, c[0x0][0x388] ;  /* 0x0000e200ff087b82 */ /* 0x000e240000000a00 */
[----:B0-----:R-:W-:-:S04]  /*0150*/  IMAD.WIDE.U32 R6, R11, 0x4, R8 ;  /* 0x000000040b067825 */ /* 0x001fc800078e0008 */
[----:B------:R-:W-:Y:S01]  /*0160*/  IMAD.WIDE.U32 R8, R13, 0x4, R8 ;  /* 0x000000040d087825 */ /* 0x000fe200078e0008 */
[----:B------:R-:W2:Y:S04]  /*0170*/  LDG.E R11, desc[UR4][R6.64] ;  /* 0x00000004060b7981 */ /* 0x000ea8000c1e1900 */
[----:B------:R-:W-:Y:S04]  /*0180*/  STG.E desc[UR4][R2.64], R0 ;  /* 0x0000000002007986 */ /* 0x000fe8000c101904 */
[----:B------:R-:W-:Y:S04]  /*0190*/  STG.E desc[UR4][R4.64], R15 ;  /* 0x0000000f04007986 */ /* 0x000fe8000c101904 */
[----:B------:R-:W3:Y:S04]  /*01a0*/  LDG.E R13, desc[UR4][R8.64] ;  /* 0x00000004080d7981 */ /* 0x000ee8000c1e1900 */
[----:B---3--:R-:W-:Y:S04]  /*01b0*/  STG.E desc[UR4][R6.64], R13 ;  /* 0x0000000d06007986 */ /* 0x008fe8000c101904 */
[----:B--2---:R-:W-:Y:S01]  /*01c0*/  STG.E desc[UR4][R8.64], R11 ;  /* 0x0000000b08007986 */ /* 0x004fe2000c101904 */
[----:B------:R-:W-:Y:S05]  /*01d0*/  EXIT ;  /* 0x000000000000794d */ /* 0x000fea0003800000 */
.L_x_1:
[----:B------:R-:W1:Y:S02]  /*01e0*/  LDC.64 R2, c[0x0][0x380] ;  /* 0x0000e000ff027b82 */ /* 0x000e640000000a00 */
[----:B-1----:R-:W-:-:S04]  /*01f0*/  IMAD.WIDE.U32 R4, R11, 0x4, R2 ;  /* 0x000000040b047825 */ /* 0x002fc800078e0002 */
[----:B------:R-:W-:Y:S01]  /*0200*/  IMAD.WIDE.U32 R2, R13, 0x4, R2 ;  /* 0x000000040d027825 */ /* 0x000fe200078e0002 */
[----:B0-----:R-:W2:Y:S04]  /*0210*/  LDG.E R15, desc[UR4][R4.64] ;  /* 0x00000004040f7981 */ /* 0x001ea8000c1e1900 */
[----:B------:R-:W2:Y:S02]  /*0220*/  LDG.E R0, desc[UR4][R2.64] ;  /* 0x0000000402007981 */ /* 0x000ea4000c1e1900 */
[----:B--2---:R-:W-:-:S13]  /*0230*/  FSETP.GEU.AND P0, PT, R15, R0, PT ;  /* 0x000000000f00720b */ /* 0x004fda0003f0e000 */
[----:B------:R-:W-:Y:S05]  /*0240*/  @P0 EXIT ;  /* 0x000000000000094d */ /* 0x000fea0003800000 */
        /* <DEDUP_REMOVED lines=10> */
.L_x_2:
        /* <DEDUP_REMOVED lines=9> */
.L_x_6:


//--------------------- .text._Z17bitonic_sort_stepPfii --------------------------
	.section	.text._Z17bitonic_sort_stepPfii,"ax",@progbits
	.align	128
        .global         _Z17bitonic_sort_stepPfii
        .type           _Z17bitonic_sort_stepPfii,@function
        .size           _Z17bitonic_sort_stepPfii,(.L_x_7 - _Z17bitonic_sort_stepPfii)
        .other          _Z17bitonic_sort_stepPfii,@"STO_CUDA_ENTRY STV_DEFAULT"
_Z17bitonic_sort_stepPfii:
.text._Z17bitonic_sort_stepPfii:
        /* <DEDUP_REMOVED lines=20> */
[----:B------:R-:W-:Y:S04]  /*0140*/  STG.E desc[UR4][R2.64], R0 ;  /* 0x0000000002007986 */ /* 0x000fe8000c101904 */
[----:B------:R-:W-:Y:S01]  /*0150*/  STG.E desc[UR4][R4.64], R7 ;  /* 0x0000000704007986 */ /* 0x000fe2000c101904 */
[----:B------:R-:W-:Y:S05]  /*0160*/  EXIT ;  /* 0x000000000000794d */ /* 0x000fea0003800000 */
.L_x_3:
[----:B------:R-:W1:Y:S02]  /*0170*/  LDC.64 R2, c[0x0][0x380] ;  /* 0x0000e000ff027b82 */ /* 0x000e640000000a00 */
[----:B-1----:R-:W-:-:S04]  /*0180*/  IMAD.WIDE.U32 R4, R7, 0x4, R2 ;  /* 0x0000000407047825 */ /* 0x002fc800078e0002 */
[----:B------:R-:W-:Y:S01]  /*0190*/  IMAD.WIDE.U32 R2, R9, 0x4, R2 ;  /* 0x0000000409027825 */ /* 0x000fe200078e0002 */
[----:B0-----:R-:W2:Y:S04]  /*01a0*/  LDG.E R7, desc[UR4][R4.64] ;  /* 0x0000000404077981 */ /* 0x001ea8000c1e1900 */
[----:B------:R-:W2:Y:S02]  /*01b0*/  LDG.E R0, desc[UR4][R2.64] ;  /* 0x0000000402007981 */ /* 0x000ea4000c1e1900 */
[----:B--2---:R-:W-:-:S13]  /*01c0*/  FSETP.GEU.AND P0, PT, R7, R0, PT ;  /* 0x000000000700720b */ /* 0x004fda0003f0e000 */
[----:B------:R-:W-:Y:S05]  /*01d0*/  @P0 EXIT ;  /* 0x000000000000094d */ /* 0x000fea0003800000 */
[----:B------:R-:W-:Y:S04]  /*01e0*/  STG.E desc[UR4][R4.64], R0 ;  /* 0x0000000004007986 */ /* 0x000fe8000c101904 */
[----:B------:R-:W-:Y:S01]  /*01f0*/  STG.E desc[UR4][R2.64], R7 ;  /* 0x0000000702007986 */ /* 0x000fe2000c101904 */
[----:B------:R-:W-:Y:S05]  /*0200*/  EXIT ;  /* 0x000000000000794d */ /* 0x000fea0003800000 */
.L_x_4:
        /* <DEDUP_REMOVED lines=15> */
.L_x_7:


//--------------------- .nv.shared.reserved.0     --------------------------
	.section	.nv.shared.reserved.0,"aw",@nobits
	.weak		__nv_reservedSMEM_offset_0_alias
	.size		__nv_reservedSMEM_offset_0_alias, 0, 64
	.other		__nv_reservedSMEM_offset_0_alias,@"STO_CUDA_RESERVED_SHARED STV_DEFAULT"
__nv_reservedSMEM_offset_0_alias:
	.zero		0
	.zero		64


//--------------------- .nv.constant0._Z11max_paddingPfi --------------------------
	.section	.nv.constant0._Z11max_paddingPfi,"a",@progbits
	.sectionflags	@""
	.align	4
.nv.constant0._Z11max_paddingPfi:
	.zero		908


//--------------------- .nv.constant0._Z31bitonic_sort_step_with_followerPfPiii --------------------------
	.section	.nv.constant0._Z31bitonic_sort_step_with_followerPfPiii,"a",@progbits
	.sectionflags	@""
	.align	4
.nv.constant0._Z31bitonic_sort_step_with_followerPfPiii:
	.zero		920


//--------------------- .nv.constant0._Z17bitonic_sort_stepPfii --------------------------
	.section	.nv.constant0._Z17bitonic_sort_stepPfii,"a",@progbits
	.sectionflags	@""
	.align	4
.nv.constant0._Z17bitonic_sort_stepPfii:
	.zero		912


//--------------------- SYMBOLS --------------------------

	.type		.nv.reservedSmem.offset0,@object
	.size		.nv.reservedSmem.offset0,0x4
